//
// Generated by NVIDIA NVVM Compiler
//
// Compiler Build ID: CL-36424714
// Cuda compilation tools, release 13.0, V13.0.88
// Based on NVVM 20.0.0
//

.version 9.0
.target sm_100
.address_size 64

	// .globl	default_function_kernel

.visible .entry default_function_kernel(
	.param .u64 .ptr .align 1 default_function_kernel_param_0,
	.param .u64 .ptr .align 1 default_function_kernel_param_1
)
.maxntid 54
{
	.reg .pred 	%p<4>;
	.reg .b16 	%rs<12>;
	.reg .b32 	%r<14>;
	.reg .b32 	%f<8>;
	.reg .b64 	%rd<9>;

	ld.param.u64 	%rd1, [default_function_kernel_param_0];
	ld.param.u64 	%rd2, [default_function_kernel_param_1];
	mov.u32 	%r1, %ctaid.x;
	mul.lo.s32 	%r4, %r1, 6;
	mov.u32 	%r2, %tid.x;
	cvt.u16.u32 	%rs1, %r2;
	mul.lo.s16 	%rs3, %rs1, 57;
	shr.u16 	%rs4, %rs3, 9;
	cvt.u32.u16 	%r3, %rs4;
	or.b32  	%r5, %r4, %r3;
	setp.eq.s32 	%p1, %r5, 0;
	mov.f32 	%f7, 0f00000000;
	@%p1 bra 	$L__BB0_4;
	shr.u16 	%rs6, %rs3, 10;
	cvt.u32.u16 	%r6, %rs6;
	mad.lo.s32 	%r7, %r1, 3, %r6;
	setp.gt.u32 	%p2, %r7, 4;
	@%p2 bra 	$L__BB0_4;
	mul.lo.s16 	%rs9, %rs4, 9;
	sub.s16 	%rs2, %rs1, %rs9;
	add.s16 	%rs10, %rs2, -2;
	and.b16  	%rs11, %rs10, 255;
	setp.gt.u16 	%p3, %rs11, 5;
	@%p3 bra 	$L__BB0_4;
	cvt.u32.u16 	%r8, %rs2;
	and.b32  	%r9, %r8, 255;
	mad.lo.s32 	%r10, %r1, 36, %r9;
	mad.lo.s32 	%r11, %r3, 6, %r10;
	add.s32 	%r12, %r11, -8;
	cvta.to.global.u64 	%rd3, %rd2;
	mul.wide.s32 	%rd4, %r12, 4;
	add.s64 	%rd5, %rd3, %rd4;
	ld.global.nc.f32 	%f7, [%rd5];
$L__BB0_4:
	cvta.to.global.u64 	%rd6, %rd1;
	mad.lo.s32 	%r13, %r1, 54, %r2;
	mul.wide.u32 	%rd7, %r13, 4;
	add.s64 	%rd8, %rd6, %rd7;
	st.global.f32 	[%rd8], %f7;
	ret;

}


// ===== COMPILED SASS (sm_100) =====

	.target	sm_100

	.elftype	@"ET_EXEC"


//--------------------- .note.nv.tkinfo           --------------------------
	.section	.note.nv.tkinfo,"",@"SHT_NOTE"
	.sectionflags	@"SHF_NOTE_NV_TKINFO"
	.tkinfo
        /*0018*/ 	.word	0x00000002
        /*0030*/ 	.string	""
        /*0030*/ 	.string	"ptxas"
        /*0030*/ 	.string	"Cuda compilation tools, release 13.0, V13.0.88"
        /*0030*/ 	.string	"Build cuda_13.0.r13.0/compiler.36424714_0"
        /*0030*/ 	.string	"-arch sm_100 -m 64 "



//--------------------- .note.nv.cuinfo           --------------------------
	.section	.note.nv.cuinfo,"",@"SHT_NOTE"
	.sectionflags	@"SHF_NOTE_NV_CUINFO"
        /*0018*/ 	.short	0x0002
        /*001a*/ 	.short	0x0064
        /*001c*/ 	.short	0x0082
	.zero		2


//--------------------- .nv.info                  --------------------------
	.section	.nv.info,"",@"SHT_CUDA_INFO"
	.align	4


	//----- nvinfo : EIATTR_REGCOUNT
	.align		4
        /*0000*/ 	.byte	0x04, 0x2f
        /*0002*/ 	.short	(.L_1 - .L_0)
	.align		4
.L_0:
        /*0004*/ 	.word	index@(default_function_kernel)
        /*0008*/ 	.word	0x0000000c


	//----- nvinfo : EIATTR_FRAME_SIZE
	.align		4
.L_1:
        /*000c*/ 	.byte	0x04, 0x11
        /*000e*/ 	.short	(.L_3 - .L_2)
	.align		4
.L_2:
        /*0010*/ 	.word	index@(default_function_kernel)
        /*0014*/ 	.word	0x00000000


	//----- nvinfo : EIATTR_MIN_STACK_SIZE
	.align		4
.L_3:
        /*0018*/ 	.byte	0x04, 0x12
        /*001a*/ 	.short	(.L_5 - .L_4)
	.align		4
.L_4:
        /*001c*/ 	.word	index@(default_function_kernel)
        /*0020*/ 	.word	0x00000000
.L_5:


//--------------------- .nv.compat                --------------------------
	.section	.nv.compat,"",@"SHT_CUDA_COMPAT_INFO"
	.align	4
        /*0000*/ 	.byte	0x02, 0x09, 0x00, 0x00, 0x02, 0x02, 0x01, 0x00, 0x02, 0x05, 0x05, 0x00, 0x03, 0x07, 0x01, 0x01
        /*0010*/ 	.byte	0x02, 0x03, 0x00, 0x00, 0x02, 0x06, 0x01, 0x00, 0x04, 0x0b, 0x08, 0x00, 0x09, 0x00, 0x00, 0x00
        /*0020*/ 	.byte	0x00, 0x00, 0x00, 0x00


//--------------------- .nv.info.default_function_kernel --------------------------
	.section	.nv.info.default_function_kernel,"",@"SHT_CUDA_INFO"
	.sectionflags	@""
	.align	4


	//----- nvinfo : EIATTR_CUDA_API_VERSION
	.align		4
        /*0000*/ 	.byte	0x04, 0x37
        /*0002*/ 	.short	(.L_7 - .L_6)
.L_6:
        /*0004*/ 	.word	0x00000082


	//----- nvinfo : EIATTR_KPARAM_INFO
	.align		4
.L_7:
        /*0008*/ 	.byte	0x04, 0x17
        /*000a*/ 	.short	(.L_9 - .L_8)
.L_8:
        /*000c*/ 	.word	0x00000000
        /*0010*/ 	.short	0x0001
        /*0012*/ 	.short	0x0008
        /*0014*/ 	.byte	0x00, 0xf5, 0x21, 0x00


	//----- nvinfo : EIATTR_KPARAM_INFO
	.align		4
.L_9:
        /*0018*/ 	.byte	0x04, 0x17
        /*001a*/ 	.short	(.L_11 - .L_10)
.L_10:
        /*001c*/ 	.word	0x00000000
        /*0020*/ 	.short	0x0000
        /*0022*/ 	.short	0x0000
        /*0024*/ 	.byte	0x00, 0xf5, 0x21, 0x00


	//----- nvinfo : EIATTR_SPARSE_MMA_MASK
	.align		4
.L_11:
        /*0028*/ 	.byte	0x03, 0x50
        /*002a*/ 	.short	0x0000


	//----- nvinfo : EIATTR_MAXREG_COUNT
	.align		4
        /*002c*/ 	.byte	0x03, 0x1b
        /*002e*/ 	.short	0x00ff


	//----- nvinfo : EIATTR_MERCURY_ISA_VERSION
	.align		4
        /*0030*/ 	.byte	0x03, 0x5f
        /*0032*/ 	.short	0x0101


	//----- nvinfo : EIATTR_VRC_CTA_INIT_COUNT
	.align		4
        /*0034*/ 	.byte	0x02, 0x4a
	.zero		1
	.zero		1


	//----- nvinfo : EIATTR_EXIT_INSTR_OFFSETS
	.align		4
        /*0038*/ 	.byte	0x04, 0x1c
        /*003a*/ 	.short	(.L_13 - .L_12)


	//   ....[0]....
.L_12:
        /*003c*/ 	.word	0x00000270


	//----- nvinfo : EIATTR_MAX_THREADS
	.align		4
.L_13:
        /*0040*/ 	.byte	0x04, 0x05
        /*0042*/ 	.short	(.L_15 - .L_14)
.L_14:
        /*0044*/ 	.word	0x00000036
        /*0048*/ 	.word	0x00000001
        /*004c*/ 	.word	0x00000001


	//----- nvinfo : EIATTR_CRS_STACK_SIZE
	.align		4
.L_15:
        /*0050*/ 	.byte	0x04, 0x1e
        /*0052*/ 	.short	(.L_17 - .L_16)
.L_16:
        /*0054*/ 	.word	0x00000000


	//----- nvinfo : EIATTR_CBANK_PARAM_SIZE
	.align		4
.L_17:
        /*0058*/ 	.byte	0x03, 0x19
        /*005a*/ 	.short	0x0010


	//----- nvinfo : EIATTR_PARAM_CBANK
	.align		4
        /*005c*/ 	.byte	0x04, 0x0a
        /*005e*/ 	.short	(.L_19 - .L_18)
	.align		4
.L_18:
        /*0060*/ 	.word	index@(.nv.constant0.default_function_kernel)
        /*0064*/ 	.short	0x0380
        /*0066*/ 	.short	0x0010


	//----- nvinfo : EIATTR_SW_WAR
	.align		4
.L_19:
        /*0068*/ 	.byte	0x04, 0x36
        /*006a*/ 	.short	(.L_21 - .L_20)
.L_20:
        /*006c*/ 	.word	0x00000008
.L_21:


//--------------------- .nv.callgraph             --------------------------
	.section	.nv.callgraph,"",@"SHT_CUDA_CALLGRAPH"
	.align	4
	.sectionentsize	8
	.align		4
        /*0000*/ 	.word	0x00000000
	.align		4
        /*0004*/ 	.word	0xffffffff
	.align		4
        /*0008*/ 	.word	0x00000000
	.align		4
        /*000c*/ 	.word	0xfffffffe
	.align		4
        /*0010*/ 	.word	0x00000000
	.align		4
        /*0014*/ 	.word	0xfffffffd
	.align		4
        /*0018*/ 	.word	0x00000000
	.align		4
        /*001c*/ 	.word	0xfffffffc


//--------------------- .text.default_function_kernel --------------------------
	.section	.text.default_function_kernel,"ax",@progbits
	.align	128
        .global         default_function_kernel
        .type           default_function_kernel,@function
        .size           default_function_kernel,(.L_x_3 - default_function_kernel)
        .other          default_function_kernel,@"STO_CUDA_ENTRY STV_DEFAULT"
default_function_kernel:
.text.default_function_kernel:
[----:B------:R-:W-:Y:S01]  /*0000*/  LDC R1, c[0x0][0x37c] ;  /* 0x0000df00ff017b82 */ /* 0x000fe20000000800 */
[----:B------:R-:W0:Y:S07]  /*0010*/  S2R R6, SR_TID.X ;  /* 0x0000000000067919 */ /* 0x000e2e0000002100 */
[----:B------:R-:W1:Y:S01]  /*0020*/  LDC.64 R2, c[0x0][0x380] ;  /* 0x0000e000ff027b82 */ /* 0x000e620000000a00 */
[----:B------:R-:W2:Y:S01]  /*0030*/  LDCU.64 UR4, c[0x0][0x358] ;  /* 0x00006b00ff0477ac */ /* 0x000ea20008000a00 */
[----:B------:R-:W-:Y:S01]  /*0040*/  BSSY.RECONVERGENT B0, `(.L_x_0) ;  /* 0x0000021000007945 */ /* 0x000fe20003800200 */
[----:B------:R-:W3:Y:S01]  /*0050*/  S2R R9, SR_CTAID.X ;  /* 0x0000000000097919 */ /* 0x000ee20000002500 */
[----:B0-----:R-:W-:Y:S01]  /*0060*/  PRMT R0, R6, 0x9910, RZ ;  /* 0x0000991006007816 */ /* 0x001fe200000000ff */
[----:B---3--:R-:W-:-:S04]  /*0070*/  IMAD R5, R9, 0x36, R6 ;  /* 0x0000003609057824 */ /* 0x008fc800078e0206 */
[----:B------:R-:W-:Y:S02]  /*0080*/  IMAD R0, R0, 0x39, RZ ;  /* 0x0000003900007824 */ /* 0x000fe400078e02ff */
[----:B-1----:R-:W-:-:S03]  /*0090*/  IMAD.WIDE.U32 R2, R5, 0x4, R2 ;  /* 0x0000000405027825 */ /* 0x002fc600078e0002 */
[----:B------:R-:W-:Y:S01]  /*00a0*/  LOP3.LUT R7, R0, 0xffff, RZ, 0xc0, !PT ;  /* 0x0000ffff00077812 */ /* 0x000fe200078ec0ff */
[----:B------:R-:W-:-:S03]  /*00b0*/  IMAD.MOV.U32 R5, RZ, RZ, RZ ;  /* 0x000000ffff057224 */ /* 0x000fc600078e00ff */
[--C-:B------:R-:W-:Y:S02]  /*00c0*/  SHF.R.U32.HI R0, RZ, 0xa, R7.reuse ;  /* 0x0000000aff007819 */ /* 0x100fe40000011607 */
[----:B------:R-:W-:Y:S02]  /*00d0*/  SHF.R.U32.HI R7, RZ, 0x9, R7 ;  /* 0x00000009ff077819 */ /* 0x000fe40000011607 */
[----:B------:R-:W-:Y:S01]  /*00e0*/  LOP3.LUT R4, R0, 0xffff, RZ, 0xc0, !PT ;  /* 0x0000ffff00047812 */ /* 0x000fe200078ec0ff */
[----:B------:R-:W-:-:S04]  /*00f0*/  IMAD R0, R9, 0x6, RZ ;  /* 0x0000000609007824 */ /* 0x000fc800078e02ff */
[----:B------:R-:W-:Y:S01]  /*0100*/  IMAD R4, R9, 0x3, R4 ;  /* 0x0000000309047824 */ /* 0x000fe200078e0204 */
[----:B------:R-:W-:-:S04]  /*0110*/  LOP3.LUT P0, RZ, R0, 0xffff, R7, 0xf8, !PT ;  /* 0x0000ffff00ff7812 */ /* 0x000fc8000780f807 */
[----:B------:R-:W-:-:S13]  /*0120*/  ISETP.GT.U32.OR P0, PT, R4, 0x4, !P0 ;  /* 0x000000040400780c */ /* 0x000fda0004704470 */
[----:B--2---:R-:W-:Y:S05]  /*0130*/  @P0 BRA `(.L_x_1) ;  /* 0x0000000000440947 */ /* 0x004fea0003800000 */
[----:B------:R-:W-:-:S05]  /*0140*/  PRMT R0, R7, 0x9910, RZ ;  /* 0x0000991007007816 */ /* 0x000fca00000000ff */
[----:B------:R-:W-:-:S04]  /*0150*/  IMAD R0, R0, 0x9, RZ ;  /* 0x0000000900007824 */ /* 0x000fc800078e02ff */
[----:B------:R-:W-:-:S05]  /*0160*/  IMAD.MOV R0, RZ, RZ, -R0 ;  /* 0x000000ffff007224 */ /* 0x000fca00078e0a00 */
[----:B------:R-:W-:-:S04]  /*0170*/  PRMT R0, R0, 0x7710, RZ ;  /* 0x0000771000007816 */ /* 0x000fc800000000ff */
[----:B------:R-:W-:-:S05]  /*0180*/  IADD3 R0, PT, PT, R0, R6, RZ ;  /* 0x0000000600007210 */ /* 0x000fca0007ffe0ff */
[----:B------:R-:W-:-:S05]  /*0190*/  VIADD R4, R0, 0xfffffffe ;  /* 0xfffffffe00047836 */ /* 0x000fca0000000000 */
[----:B------:R-:W-:-:S04]  /*01a0*/  LOP3.LUT R4, R4, 0xff, RZ, 0xc0, !PT ;  /* 0x000000ff04047812 */ /* 0x000fc800078ec0ff */
[----:B------:R-:W-:-:S13]  /*01b0*/  ISETP.GT.U32.AND P0, PT, R4, 0x5, PT ;  /* 0x000000050400780c */ /* 0x000fda0003f04070 */
[----:B------:R-:W-:Y:S05]  /*01c0*/  @P0 BRA `(.L_x_1) ;  /* 0x0000000000200947 */ /* 0x000fea0003800000 */
[----:B------:R-:W0:Y:S01]  /*01d0*/  LDC.64 R4, c[0x0][0x388] ;  /* 0x0000e200ff047b82 */ /* 0x000e220000000a00 */
[----:B------:R-:W-:Y:S02]  /*01e0*/  LOP3.LUT R0, R0, 0xff, RZ, 0xc0, !PT ;  /* 0x000000ff00007812 */ /* 0x000fe400078ec0ff */
[----:B------:R-:W-:-:S03]  /*01f0*/  LOP3.LUT R7, R7, 0xffff, RZ, 0xc0, !PT ;  /* 0x0000ffff07077812 */ /* 0x000fc600078ec0ff */
[----:B------:R-:W-:-:S04]  /*0200*/  IMAD R0, R9, 0x24, R0 ;  /* 0x0000002409007824 */ /* 0x000fc800078e0200 */
[----:B------:R-:W-:-:S05]  /*0210*/  IMAD R0, R7, 0x6, R0 ;  /* 0x0000000607007824 */ /* 0x000fca00078e0200 */
[----:B------:R-:W-:-:S05]  /*0220*/  IADD3 R7, PT, PT, R0, -0x8, RZ ;  /* 0xfffffff800077810 */ /* 0x000fca0007ffe0ff */
[----:B0-----:R-:W-:-:S06]  /*0230*/  IMAD.WIDE R4, R7, 0x4, R4 ;  /* 0x0000000407047825 */ /* 0x001fcc00078e0204 */
[----:B------:R0:W5:Y:S02]  /*0240*/  LDG.E.CONSTANT R5, desc[UR4][R4.64] ;  /* 0x0000000404057981 */ /* 0x000164000c1e9900 */
.L_x_1:
[----:B------:R-:W-:Y:S05]  /*0250*/  BSYNC.RECONVERGENT B0 ;  /* 0x0000000000007941 */ /* 0x000fea0003800200 */
.L_x_0:
[----:B-----5:R-:W-:Y:S01]  /*0260*/  STG.E desc[UR4][R2.64], R5 ;  /* 0x0000000502007986 */ /* 0x020fe2000c101904 */
[----:B------:R-:W-:Y:S05]  /*0270*/  EXIT ;  /* 0x000000000000794d */ /* 0x000fea0003800000 */
.L_x_2:
[----:B------:R-:W-:-:S00]  /*0280*/  BRA `(.L_x_2) ;  /* 0xfffffffc00fc7947 */ /* 0x000fc0000383ffff */
[----:B------:R-:W-:-:S00]  /*0290*/  NOP ;  /* 0x0000000000007918 */ /* 0x000fc00000000000 */
        /* <DEDUP_REMOVED lines=14> */
.L_x_3:


//--------------------- .nv.shared.reserved.0     --------------------------
	.section	.nv.shared.reserved.0,"aw",@nobits
	.weak		__nv_reservedSMEM_offset_0_alias
	.size		__nv_reservedSMEM_offset_0_alias, 0, 64
	.other		__nv_reservedSMEM_offset_0_alias,@"STO_CUDA_RESERVED_SHARED STV_DEFAULT"
__nv_reservedSMEM_offset_0_alias:
	.zero		0
	.zero		64


//--------------------- .nv.constant0.default_function_kernel --------------------------
	.section	.nv.constant0.default_function_kernel,"a",@progbits
	.sectionflags	@""
	.align	4
.nv.constant0.default_function_kernel:
	.zero		912


//--------------------- SYMBOLS --------------------------

	.type		.nv.reservedSmem.offset0,@object
	.size		.nv.reservedSmem.offset0,0x4
